//
// Generated by NVIDIA NVVM Compiler
//
// Compiler Build ID: CL-36424714
// Cuda compilation tools, release 13.0, V13.0.88
// Based on NVVM 20.0.0
//

.version 9.0
.target sm_100
.address_size 64

	// .globl	_Z15unrolled_kernelPii

.visible .entry _Z15unrolled_kernelPii(
	.param .u64 .ptr .align 1 _Z15unrolled_kernelPii_param_0,
	.param .u32 _Z15unrolled_kernelPii_param_1
)
{
	.reg .pred 	%p<2>;
	.reg .b32 	%r<14>;
	.reg .b64 	%rd<5>;

	ld.param.u64 	%rd1, [_Z15unrolled_kernelPii_param_0];
	ld.param.u32 	%r2, [_Z15unrolled_kernelPii_param_1];
	mov.u32 	%r3, %tid.x;
	mov.u32 	%r4, %ctaid.x;
	mov.u32 	%r5, %ntid.x;
	mad.lo.s32 	%r1, %r4, %r5, %r3;
	setp.ge.s32 	%p1, %r1, %r2;
	@%p1 bra 	$L__BB0_2;
	cvta.to.global.u64 	%rd2, %rd1;
	mul.wide.s32 	%rd3, %r1, 4;
	add.s64 	%rd4, %rd2, %rd3;
	ld.global.u32 	%r6, [%rd4];
	shl.b32 	%r7, %r6, 1;
	st.global.u32 	[%rd4], %r7;
	ld.global.u32 	%r8, [%rd4+4];
	shl.b32 	%r9, %r8, 1;
	st.global.u32 	[%rd4+4], %r9;
	ld.global.u32 	%r10, [%rd4+8];
	shl.b32 	%r11, %r10, 1;
	st.global.u32 	[%rd4+8], %r11;
	ld.global.u32 	%r12, [%rd4+12];
	shl.b32 	%r13, %r12, 1;
	st.global.u32 	[%rd4+12], %r13;
$L__BB0_2:
	ret;

}


// ===== COMPILED SASS (sm_100) =====

	.target	sm_100

	.elftype	@"ET_EXEC"


//--------------------- .note.nv.tkinfo           --------------------------
	.section	.note.nv.tkinfo,"",@"SHT_NOTE"
	.sectionflags	@"SHF_NOTE_NV_TKINFO"
	.tkinfo
        /*0018*/ 	.word	0x00000002
        /*0030*/ 	.string	""
        /*0030*/ 	.string	"ptxas"
        /*0030*/ 	.string	"Cuda compilation tools, release 13.0, V13.0.88"
        /*0030*/ 	.string	"Build cuda_13.0.r13.0/compiler.36424714_0"
        /*0030*/ 	.string	"-arch sm_100 -m 64 "



//--------------------- .note.nv.cuinfo           --------------------------
	.section	.note.nv.cuinfo,"",@"SHT_NOTE"
	.sectionflags	@"SHF_NOTE_NV_CUINFO"
        /*0018*/ 	.short	0x0002
        /*001a*/ 	.short	0x0064
        /*001c*/ 	.short	0x0082
	.zero		2


//--------------------- .nv.info                  --------------------------
	.section	.nv.info,"",@"SHT_CUDA_INFO"
	.align	4


	//----- nvinfo : EIATTR_REGCOUNT
	.align		4
        /*0000*/ 	.byte	0x04, 0x2f
        /*0002*/ 	.short	(.L_1 - .L_0)
	.align		4
.L_0:
        /*0004*/ 	.word	index@(_Z15unrolled_kernelPii)
        /*0008*/ 	.word	0x0000000e


	//----- nvinfo : EIATTR_FRAME_SIZE
	.align		4
.L_1:
        /*000c*/ 	.byte	0x04, 0x11
        /*000e*/ 	.short	(.L_3 - .L_2)
	.align		4
.L_2:
        /*0010*/ 	.word	index@(_Z15unrolled_kernelPii)
        /*0014*/ 	.word	0x00000000


	//----- nvinfo : EIATTR_MIN_STACK_SIZE
	.align		4
.L_3:
        /*0018*/ 	.byte	0x04, 0x12
        /*001a*/ 	.short	(.L_5 - .L_4)
	.align		4
.L_4:
        /*001c*/ 	.word	index@(_Z15unrolled_kernelPii)
        /*0020*/ 	.word	0x00000000
.L_5:


//--------------------- .nv.compat                --------------------------
	.section	.nv.compat,"",@"SHT_CUDA_COMPAT_INFO"
	.align	4
        /*0000*/ 	.byte	0x02, 0x09, 0x00, 0x00, 0x02, 0x02, 0x01, 0x00, 0x02, 0x05, 0x05, 0x00, 0x03, 0x07, 0x01, 0x01
        /*0010*/ 	.byte	0x02, 0x03, 0x00, 0x00, 0x02, 0x06, 0x01, 0x00, 0x04, 0x0b, 0x08, 0x00, 0x09, 0x00, 0x00, 0x00
        /*0020*/ 	.byte	0x00, 0x00, 0x00, 0x00


//--------------------- .nv.info._Z15unrolled_kernelPii --------------------------
	.section	.nv.info._Z15unrolled_kernelPii,"",@"SHT_CUDA_INFO"
	.sectionflags	@""
	.align	4


	//----- nvinfo : EIATTR_CUDA_API_VERSION
	.align		4
        /*0000*/ 	.byte	0x04, 0x37
        /*0002*/ 	.short	(.L_7 - .L_6)
.L_6:
        /*0004*/ 	.word	0x00000082


	//----- nvinfo : EIATTR_KPARAM_INFO
	.align		4
.L_7:
        /*0008*/ 	.byte	0x04, 0x17
        /*000a*/ 	.short	(.L_9 - .L_8)
.L_8:
        /*000c*/ 	.word	0x00000000
        /*0010*/ 	.short	0x0001
        /*0012*/ 	.short	0x0008
        /*0014*/ 	.byte	0x00, 0xf0, 0x11, 0x00


	//----- nvinfo : EIATTR_KPARAM_INFO
	.align		4
.L_9:
        /*0018*/ 	.byte	0x04, 0x17
        /*001a*/ 	.short	(.L_11 - .L_10)
.L_10:
        /*001c*/ 	.word	0x00000000
        /*0020*/ 	.short	0x0000
        /*0022*/ 	.short	0x0000
        /*0024*/ 	.byte	0x00, 0xf5, 0x21, 0x00


	//----- nvinfo : EIATTR_SPARSE_MMA_MASK
	.align		4
.L_11:
        /*0028*/ 	.byte	0x03, 0x50
        /*002a*/ 	.short	0x0000


	//----- nvinfo : EIATTR_MAXREG_COUNT
	.align		4
        /*002c*/ 	.byte	0x03, 0x1b
        /*002e*/ 	.short	0x00ff


	//----- nvinfo : EIATTR_MERCURY_ISA_VERSION
	.align		4
        /*0030*/ 	.byte	0x03, 0x5f
        /*0032*/ 	.short	0x0101


	//----- nvinfo : EIATTR_VRC_CTA_INIT_COUNT
	.align		4
        /*0034*/ 	.byte	0x02, 0x4a
	.zero		1
	.zero		1


	//----- nvinfo : EIATTR_EXIT_INSTR_OFFSETS
	.align		4
        /*0038*/ 	.byte	0x04, 0x1c
        /*003a*/ 	.short	(.L_13 - .L_12)


	//   ....[0]....
.L_12:
        /*003c*/ 	.word	0x00000070


	//   ....[1]....
        /*0040*/ 	.word	0x00000170


	//----- nvinfo : EIATTR_CBANK_PARAM_SIZE
	.align		4
.L_13:
        /*0044*/ 	.byte	0x03, 0x19
        /*0046*/ 	.short	0x000c


	//----- nvinfo : EIATTR_PARAM_CBANK
	.align		4
        /*0048*/ 	.byte	0x04, 0x0a
        /*004a*/ 	.short	(.L_15 - .L_14)
	.align		4
.L_14:
        /*004c*/ 	.word	index@(.nv.constant0._Z15unrolled_kernelPii)
        /*0050*/ 	.short	0x0380
        /*0052*/ 	.short	0x000c


	//----- nvinfo : EIATTR_SW_WAR
	.align		4
.L_15:
        /*0054*/ 	.byte	0x04, 0x36
        /*0056*/ 	.short	(.L_17 - .L_16)
.L_16:
        /*0058*/ 	.word	0x00000008
.L_17:


//--------------------- .nv.callgraph             --------------------------
	.section	.nv.callgraph,"",@"SHT_CUDA_CALLGRAPH"
	.align	4
	.sectionentsize	8
	.align		4
        /*0000*/ 	.word	0x00000000
	.align		4
        /*0004*/ 	.word	0xffffffff
	.align		4
        /*0008*/ 	.word	0x00000000
	.align		4
        /*000c*/ 	.word	0xfffffffe
	.align		4
        /*0010*/ 	.word	0x00000000
	.align		4
        /*0014*/ 	.word	0xfffffffd
	.align		4
        /*0018*/ 	.word	0x00000000
	.align		4
        /*001c*/ 	.word	0xfffffffc


//--------------------- .text._Z15unrolled_kernelPii --------------------------
	.section	.text._Z15unrolled_kernelPii,"ax",@progbits
	.align	128
        .global         _Z15unrolled_kernelPii
        .type           _Z15unrolled_kernelPii,@function
        .size           _Z15unrolled_kernelPii,(.L_x_1 - _Z15unrolled_kernelPii)
        .other          _Z15unrolled_kernelPii,@"STO_CUDA_ENTRY STV_DEFAULT"
_Z15unrolled_kernelPii:
.text._Z15unrolled_kernelPii:
[----:B------:R-:W-:Y:S01]  /*0000*/  LDC R1, c[0x0][0x37c] ;  /* 0x0000df00ff017b82 */ /* 0x000fe20000000800 */
[----:B------:R-:W0:Y:S07]  /*0010*/  S2R R5, SR_TID.X ;  /* 0x0000000000057919 */ /* 0x000e2e0000002100 */
[----:B------:R-:W0:Y:S01]  /*0020*/  S2UR UR4, SR_CTAID.X ;  /* 0x00000000000479c3 */ /* 0x000e220000002500 */
[----:B------:R-:W1:Y:S07]  /*0030*/  LDCU UR5, c[0x0][0x388] ;  /* 0x00007100ff0577ac */ /* 0x000e6e0008000800 */
[----:B------:R-:W0:Y:S02]  /*0040*/  LDC R0, c[0x0][0x360] ;  /* 0x0000d800ff007b82 */ /* 0x000e240000000800 */
[----:B0-----:R-:W-:-:S05]  /*0050*/  IMAD R5, R0, UR4, R5 ;  /* 0x0000000400057c24 */ /* 0x001fca000f8e0205 */
[----:B-1----:R-:W-:-:S13]  /*0060*/  ISETP.GE.AND P0, PT, R5, UR5, PT ;  /* 0x0000000505007c0c */ /* 0x002fda000bf06270 */
[----:B------:R-:W-:Y:S05]  /*0070*/  @P0 EXIT ;  /* 0x000000000000094d */ /* 0x000fea0003800000 */
[----:B------:R-:W0:Y:S01]  /*0080*/  LDC.64 R2, c[0x0][0x380] ;  /* 0x0000e000ff027b82 */ /* 0x000e220000000a00 */
[----:B------:R-:W1:Y:S01]  /*0090*/  LDCU.64 UR4, c[0x0][0x358] ;  /* 0x00006b00ff0477ac */ /* 0x000e620008000a00 */
[----:B0-----:R-:W-:-:S05]  /*00a0*/  IMAD.WIDE R2, R5, 0x4, R2 ;  /* 0x0000000405027825 */ /* 0x001fca00078e0202 */
[----:B-1----:R-:W2:Y:S04]  /*00b0*/  LDG.E R0, desc[UR4][R2.64] ;  /* 0x0000000402007981 */ /* 0x002ea8000c1e1900 */
[----:B------:R-:W3:Y:S04]  /*00c0*/  LDG.E R4, desc[UR4][R2.64+0x4] ;  /* 0x0000040402047981 */ /* 0x000ee8000c1e1900 */
[----:B------:R-:W4:Y:S04]  /*00d0*/  LDG.E R6, desc[UR4][R2.64+0x8] ;  /* 0x0000080402067981 */ /* 0x000f28000c1e1900 */
[----:B------:R-:W5:Y:S01]  /*00e0*/  LDG.E R8, desc[UR4][R2.64+0xc] ;  /* 0x00000c0402087981 */ /* 0x000f62000c1e1900 */
[----:B--2---:R-:W-:-:S02]  /*00f0*/  SHF.L.U32 R5, R0, 0x1, RZ ;  /* 0x0000000100057819 */ /* 0x004fc400000006ff */
[----:B---3--:R-:W-:-:S03]  /*0100*/  SHF.L.U32 R7, R4, 0x1, RZ ;  /* 0x0000000104077819 */ /* 0x008fc600000006ff */
[----:B------:R-:W-:Y:S01]  /*0110*/  STG.E desc[UR4][R2.64], R5 ;  /* 0x0000000502007986 */ /* 0x000fe2000c101904 */
[----:B----4-:R-:W-:-:S03]  /*0120*/  SHF.L.U32 R9, R6, 0x1, RZ ;  /* 0x0000000106097819 */ /* 0x010fc600000006ff */
[----:B------:R-:W-:Y:S01]  /*0130*/  STG.E desc[UR4][R2.64+0x4], R7 ;  /* 0x0000040702007986 */ /* 0x000fe2000c101904 */
[----:B-----5:R-:W-:-:S03]  /*0140*/  SHF.L.U32 R11, R8, 0x1, RZ ;  /* 0x00000001080b7819 */ /* 0x020fc600000006ff */
[----:B------:R-:W-:Y:S04]  /*0150*/  STG.E desc[UR4][R2.64+0x8], R9 ;  /* 0x0000080902007986 */ /* 0x000fe8000c101904 */
[----:B------:R-:W-:Y:S01]  /*0160*/  STG.E desc[UR4][R2.64+0xc], R11 ;  /* 0x00000c0b02007986 */ /* 0x000fe2000c101904 */
[----:B------:R-:W-:Y:S05]  /*0170*/  EXIT ;  /* 0x000000000000794d */ /* 0x000fea0003800000 */
.L_x_0:
[----:B------:R-:W-:-:S00]  /*0180*/  BRA `(.L_x_0) ;  /* 0xfffffffc00fc7947 */ /* 0x000fc0000383ffff */
[----:B------:R-:W-:-:S00]  /*0190*/  NOP ;  /* 0x0000000000007918 */ /* 0x000fc00000000000 */
        /* <DEDUP_REMOVED lines=14> */
.L_x_1:


//--------------------- .nv.shared.reserved.0     --------------------------
	.section	.nv.shared.reserved.0,"aw",@nobits
	.weak		__nv_reservedSMEM_offset_0_alias
	.size		__nv_reservedSMEM_offset_0_alias, 0, 64
	.other		__nv_reservedSMEM_offset_0_alias,@"STO_CUDA_RESERVED_SHARED STV_DEFAULT"
__nv_reservedSMEM_offset_0_alias:
	.zero		0
	.zero		64


//--------------------- .nv.constant0._Z15unrolled_kernelPii --------------------------
	.section	.nv.constant0._Z15unrolled_kernelPii,"a",@progbits
	.sectionflags	@""
	.align	4
.nv.constant0._Z15unrolled_kernelPii:
	.zero		908


//--------------------- SYMBOLS --------------------------

	.type		.nv.reservedSmem.offset0,@object
	.size		.nv.reservedSmem.offset0,0x4
